//
// Generated by NVIDIA NVVM Compiler
//
// Compiler Build ID: CL-36424714
// Cuda compilation tools, release 13.0, V13.0.88
// Based on NVVM 20.0.0
//

.version 9.0
.target sm_100
.address_size 64

	// .globl	_Z10mat_scalarPKffPfm
// _ZZ10mat_scalarPKffPfmE4tile has been demoted

.visible .entry _Z10mat_scalarPKffPfm(
	.param .u64 .ptr .align 1 _Z10mat_scalarPKffPfm_param_0,
	.param .f32 _Z10mat_scalarPKffPfm_param_1,
	.param .u64 .ptr .align 1 _Z10mat_scalarPKffPfm_param_2,
	.param .u64 _Z10mat_scalarPKffPfm_param_3
)
{
	.reg .pred 	%p<4>;
	.reg .b32 	%r<19>;
	.reg .b32 	%f<5>;
	.reg .b64 	%rd<13>;
	// demoted variable
	.shared .align 4 .b8 _ZZ10mat_scalarPKffPfmE4tile[4096];
	ld.param.u64 	%rd1, [_Z10mat_scalarPKffPfm_param_0];
	ld.param.f32 	%f1, [_Z10mat_scalarPKffPfm_param_1];
	ld.param.u64 	%rd2, [_Z10mat_scalarPKffPfm_param_2];
	ld.param.u64 	%rd3, [_Z10mat_scalarPKffPfm_param_3];
	mov.u32 	%r4, %ctaid.y;
	mov.u32 	%r5, %ntid.y;
	mov.u32 	%r6, %tid.y;
	mad.lo.s32 	%r1, %r4, %r5, %r6;
	mov.u32 	%r7, %ctaid.x;
	mov.u32 	%r8, %ntid.x;
	mov.u32 	%r9, %tid.x;
	mad.lo.s32 	%r2, %r7, %r8, %r9;
	cvt.u64.u32 	%rd4, %r1;
	cvt.s64.s32 	%rd5, %r2;
	max.u64 	%rd6, %rd4, %rd5;
	setp.lt.u64 	%p1, %rd6, %rd3;
	setp.ge.u64 	%p2, %rd6, %rd3;
	shl.b32 	%r10, %r6, 7;
	mov.u32 	%r11, _ZZ10mat_scalarPKffPfmE4tile;
	add.s32 	%r12, %r11, %r10;
	shl.b32 	%r13, %r9, 2;
	add.s32 	%r3, %r12, %r13;
	@%p2 bra 	$L__BB0_2;
	cvta.to.global.u64 	%rd7, %rd1;
	cvt.u32.u64 	%r15, %rd3;
	mad.lo.s32 	%r16, %r1, %r15, %r2;
	mul.wide.s32 	%rd8, %r16, 4;
	add.s64 	%rd9, %rd7, %rd8;
	ld.global.nc.f32 	%f2, [%rd9];
	st.shared.f32 	[%r3], %f2;
	bra.uni 	$L__BB0_3;
$L__BB0_2:
	mov.b32 	%r14, 0;
	st.shared.u32 	[%r3], %r14;
$L__BB0_3:
	bar.sync 	0;
	not.pred 	%p3, %p1;
	@%p3 bra 	$L__BB0_5;
	cvt.u32.u64 	%r17, %rd3;
	mad.lo.s32 	%r18, %r1, %r17, %r2;
	ld.shared.f32 	%f3, [%r3];
	mul.f32 	%f4, %f1, %f3;
	cvta.to.global.u64 	%rd10, %rd2;
	mul.wide.s32 	%rd11, %r18, 4;
	add.s64 	%rd12, %rd10, %rd11;
	st.global.f32 	[%rd12], %f4;
$L__BB0_5:
	ret;

}


// ===== COMPILED SASS (sm_100) =====

	.target	sm_100

	.elftype	@"ET_EXEC"


//--------------------- .note.nv.tkinfo           --------------------------
	.section	.note.nv.tkinfo,"",@"SHT_NOTE"
	.sectionflags	@"SHF_NOTE_NV_TKINFO"
	.tkinfo
        /*0018*/ 	.word	0x00000002
        /*0030*/ 	.string	""
        /*0030*/ 	.string	"ptxas"
        /*0030*/ 	.string	"Cuda compilation tools, release 13.0, V13.0.88"
        /*0030*/ 	.string	"Build cuda_13.0.r13.0/compiler.36424714_0"
        /*0030*/ 	.string	"-arch sm_100 -m 64 "



//--------------------- .note.nv.cuinfo           --------------------------
	.section	.note.nv.cuinfo,"",@"SHT_NOTE"
	.sectionflags	@"SHF_NOTE_NV_CUINFO"
        /*0018*/ 	.short	0x0002
        /*001a*/ 	.short	0x0064
        /*001c*/ 	.short	0x0082
	.zero		2


//--------------------- .nv.info                  --------------------------
	.section	.nv.info,"",@"SHT_CUDA_INFO"
	.align	4


	//----- nvinfo : EIATTR_REGCOUNT
	.align		4
        /*0000*/ 	.byte	0x04, 0x2f
        /*0002*/ 	.short	(.L_1 - .L_0)
	.align		4
.L_0:
        /*0004*/ 	.word	index@(_Z10mat_scalarPKffPfm)
        /*0008*/ 	.word	0x0000000c


	//----- nvinfo : EIATTR_FRAME_SIZE
	.align		4
.L_1:
        /*000c*/ 	.byte	0x04, 0x11
        /*000e*/ 	.short	(.L_3 - .L_2)
	.align		4
.L_2:
        /*0010*/ 	.word	index@(_Z10mat_scalarPKffPfm)
        /*0014*/ 	.word	0x00000000


	//----- nvinfo : EIATTR_MIN_STACK_SIZE
	.align		4
.L_3:
        /*0018*/ 	.byte	0x04, 0x12
        /*001a*/ 	.short	(.L_5 - .L_4)
	.align		4
.L_4:
        /*001c*/ 	.word	index@(_Z10mat_scalarPKffPfm)
        /*0020*/ 	.word	0x00000000
.L_5:


//--------------------- .nv.compat                --------------------------
	.section	.nv.compat,"",@"SHT_CUDA_COMPAT_INFO"
	.align	4
        /*0000*/ 	.byte	0x02, 0x09, 0x00, 0x00, 0x02, 0x02, 0x01, 0x00, 0x02, 0x05, 0x05, 0x00, 0x03, 0x07, 0x01, 0x01
        /*0010*/ 	.byte	0x02, 0x03, 0x00, 0x00, 0x02, 0x06, 0x01, 0x00, 0x04, 0x0b, 0x08, 0x00, 0x09, 0x00, 0x00, 0x00
        /*0020*/ 	.byte	0x00, 0x00, 0x00, 0x00


//--------------------- .nv.info._Z10mat_scalarPKffPfm --------------------------
	.section	.nv.info._Z10mat_scalarPKffPfm,"",@"SHT_CUDA_INFO"
	.sectionflags	@""
	.align	4


	//----- nvinfo : EIATTR_CUDA_API_VERSION
	.align		4
        /*0000*/ 	.byte	0x04, 0x37
        /*0002*/ 	.short	(.L_7 - .L_6)
.L_6:
        /*0004*/ 	.word	0x00000082


	//----- nvinfo : EIATTR_KPARAM_INFO
	.align		4
.L_7:
        /*0008*/ 	.byte	0x04, 0x17
        /*000a*/ 	.short	(.L_9 - .L_8)
.L_8:
        /*000c*/ 	.word	0x00000000
        /*0010*/ 	.short	0x0003
        /*0012*/ 	.short	0x0018
        /*0014*/ 	.byte	0x00, 0xf0, 0x21, 0x00


	//----- nvinfo : EIATTR_KPARAM_INFO
	.align		4
.L_9:
        /*0018*/ 	.byte	0x04, 0x17
        /*001a*/ 	.short	(.L_11 - .L_10)
.L_10:
        /*001c*/ 	.word	0x00000000
        /*0020*/ 	.short	0x0002
        /*0022*/ 	.short	0x0010
        /*0024*/ 	.byte	0x00, 0xf5, 0x21, 0x00


	//----- nvinfo : EIATTR_KPARAM_INFO
	.align		4
.L_11:
        /*0028*/ 	.byte	0x04, 0x17
        /*002a*/ 	.short	(.L_13 - .L_12)
.L_12:
        /*002c*/ 	.word	0x00000000
        /*0030*/ 	.short	0x0001
        /*0032*/ 	.short	0x0008
        /*0034*/ 	.byte	0x00, 0xf0, 0x11, 0x00


	//----- nvinfo : EIATTR_KPARAM_INFO
	.align		4
.L_13:
        /*0038*/ 	.byte	0x04, 0x17
        /*003a*/ 	.short	(.L_15 - .L_14)
.L_14:
        /*003c*/ 	.word	0x00000000
        /*0040*/ 	.short	0x0000
        /*0042*/ 	.short	0x0000
        /*0044*/ 	.byte	0x00, 0xf5, 0x21, 0x00


	//----- nvinfo : EIATTR_SPARSE_MMA_MASK
	.align		4
.L_15:
        /*0048*/ 	.byte	0x03, 0x50
        /*004a*/ 	.short	0x0000


	//----- nvinfo : EIATTR_MAXREG_COUNT
	.align		4
        /*004c*/ 	.byte	0x03, 0x1b
        /*004e*/ 	.short	0x00ff


	//----- nvinfo : EIATTR_NUM_BARRIERS
	.align		4
        /*0050*/ 	.byte	0x02, 0x4c
        /*0052*/ 	.byte	0x01
	.zero		1


	//----- nvinfo : EIATTR_MERCURY_ISA_VERSION
	.align		4
        /*0054*/ 	.byte	0x03, 0x5f
        /*0056*/ 	.short	0x0101


	//----- nvinfo : EIATTR_VRC_CTA_INIT_COUNT
	.align		4
        /*0058*/ 	.byte	0x02, 0x4a
	.zero		1
	.zero		1


	//----- nvinfo : EIATTR_EXIT_INSTR_OFFSETS
	.align		4
        /*005c*/ 	.byte	0x04, 0x1c
        /*005e*/ 	.short	(.L_17 - .L_16)


	//   ....[0]....
.L_16:
        /*0060*/ 	.word	0x00000200


	//   ....[1]....
        /*0064*/ 	.word	0x00000280


	//----- nvinfo : EIATTR_CBANK_PARAM_SIZE
	.align		4
.L_17:
        /*0068*/ 	.byte	0x03, 0x19
        /*006a*/ 	.short	0x0020


	//----- nvinfo : EIATTR_PARAM_CBANK
	.align		4
        /*006c*/ 	.byte	0x04, 0x0a
        /*006e*/ 	.short	(.L_19 - .L_18)
	.align		4
.L_18:
        /*0070*/ 	.word	index@(.nv.constant0._Z10mat_scalarPKffPfm)
        /*0074*/ 	.short	0x0380
        /*0076*/ 	.short	0x0020


	//----- nvinfo : EIATTR_SW_WAR
	.align		4
.L_19:
        /*0078*/ 	.byte	0x04, 0x36
        /*007a*/ 	.short	(.L_21 - .L_20)
.L_20:
        /*007c*/ 	.word	0x00000008
.L_21:


//--------------------- .nv.callgraph             --------------------------
	.section	.nv.callgraph,"",@"SHT_CUDA_CALLGRAPH"
	.align	4
	.sectionentsize	8
	.align		4
        /*0000*/ 	.word	0x00000000
	.align		4
        /*0004*/ 	.word	0xffffffff
	.align		4
        /*0008*/ 	.word	0x00000000
	.align		4
        /*000c*/ 	.word	0xfffffffe
	.align		4
        /*0010*/ 	.word	0x00000000
	.align		4
        /*0014*/ 	.word	0xfffffffd
	.align		4
        /*0018*/ 	.word	0x00000000
	.align		4
        /*001c*/ 	.word	0xfffffffc


//--------------------- .text._Z10mat_scalarPKffPfm --------------------------
	.section	.text._Z10mat_scalarPKffPfm,"ax",@progbits
	.align	128
        .global         _Z10mat_scalarPKffPfm
        .type           _Z10mat_scalarPKffPfm,@function
        .size           _Z10mat_scalarPKffPfm,(.L_x_1 - _Z10mat_scalarPKffPfm)
        .other          _Z10mat_scalarPKffPfm,@"STO_CUDA_ENTRY STV_DEFAULT"
_Z10mat_scalarPKffPfm:
.text._Z10mat_scalarPKffPfm:
[----:B------:R-:W-:Y:S01]  /*0000*/  LDC R1, c[0x0][0x37c] ;  /* 0x0000df00ff017b82 */ /* 0x000fe20000000800 */
[----:B------:R-:W0:Y:S07]  /*0010*/  S2R R9, SR_TID.Y ;  /* 0x0000000000097919 */ /* 0x000e2e0000002200 */
[----:B------:R-:W0:Y:S01]  /*0020*/  LDC R0, c[0x0][0x364] ;  /* 0x0000d900ff007b82 */ /* 0x000e220000000800 */
[----:B------:R-:W1:Y:S01]  /*0030*/  LDCU.64 UR8, c[0x0][0x398] ;  /* 0x00007300ff0877ac */ /* 0x000e620008000a00 */
[----:B------:R-:W2:Y:S01]  /*0040*/  S2R R6, SR_TID.X ;  /* 0x0000000000067919 */ /* 0x000ea20000002100 */
[----:B------:R-:W3:Y:S05]  /*0050*/  LDCU.64 UR6, c[0x0][0x358] ;  /* 0x00006b00ff0677ac */ /* 0x000eea0008000a00 */
[----:B------:R-:W0:Y:S08]  /*0060*/  S2UR UR4, SR_CTAID.Y ;  /* 0x00000000000479c3 */ /* 0x000e300000002600 */
[----:B------:R-:W2:Y:S08]  /*0070*/  S2UR UR5, SR_CTAID.X ;  /* 0x00000000000579c3 */ /* 0x000eb00000002500 */
[----:B------:R-:W2:Y:S01]  /*0080*/  LDC R5, c[0x0][0x360] ;  /* 0x0000d800ff057b82 */ /* 0x000ea20000000800 */
[----:B0-----:R-:W-:-:S02]  /*0090*/  IMAD R0, R0, UR4, R9 ;  /* 0x0000000400007c24 */ /* 0x001fc4000f8e0209 */
[----:B--2---:R-:W-:-:S05]  /*00a0*/  IMAD R5, R5, UR5, R6 ;  /* 0x0000000505057c24 */ /* 0x004fca000f8e0206 */
[----:B------:R-:W-:Y:S02]  /*00b0*/  ISETP.GT.U32.AND P0, PT, R0, R5, PT ;  /* 0x000000050000720c */ /* 0x000fe40003f04070 */
[----:B------:R-:W-:-:S04]  /*00c0*/  SHF.R.S32.HI R2, RZ, 0x1f, R5 ;  /* 0x0000001fff027819 */ /* 0x000fc80000011405 */
[----:B------:R-:W-:-:S04]  /*00d0*/  ISETP.GT.U32.AND.EX P0, PT, RZ, R2, PT, P0 ;  /* 0x00000002ff00720c */ /* 0x000fc80003f04100 */
[----:B------:R-:W-:Y:S02]  /*00e0*/  SEL R4, R0, R5, P0 ;  /* 0x0000000500047207 */ /* 0x000fe40000000000 */
[----:B------:R-:W-:Y:S02]  /*00f0*/  SEL R8, R2, RZ, !P0 ;  /* 0x000000ff02087207 */ /* 0x000fe40004000000 */
[----:B-1----:R-:W-:-:S04]  /*0100*/  ISETP.GE.U32.AND P0, PT, R4, UR8, PT ;  /* 0x0000000804007c0c */ /* 0x002fc8000bf06070 */
[----:B------:R-:W-:-:S13]  /*0110*/  ISETP.GE.U32.AND.EX P0, PT, R8, UR9, PT, P0 ;  /* 0x0000000908007c0c */ /* 0x000fda000bf06100 */
[----:B------:R-:W0:Y:S01]  /*0120*/  @!P0 LDC.64 R2, c[0x0][0x380] ;  /* 0x0000e000ff028b82 */ /* 0x000e220000000a00 */
[----:B------:R-:W-:-:S04]  /*0130*/  @!P0 IMAD R7, R0, UR8, R5 ;  /* 0x0000000800078c24 */ /* 0x000fc8000f8e0205 */
[----:B0-----:R-:W-:-:S06]  /*0140*/  @!P0 IMAD.WIDE R2, R7, 0x4, R2 ;  /* 0x0000000407028825 */ /* 0x001fcc00078e0202 */
[----:B---3--:R-:W2:Y:S01]  /*0150*/  @!P0 LDG.E.CONSTANT R3, desc[UR6][R2.64] ;  /* 0x0000000602038981 */ /* 0x008ea2000c1e9900 */
[----:B------:R-:W0:Y:S01]  /*0160*/  S2UR UR5, SR_CgaCtaId ;  /* 0x00000000000579c3 */ /* 0x000e220000008800 */
[----:B------:R-:W-:Y:S01]  /*0170*/  UMOV UR4, 0x400 ;  /* 0x0000040000047882 */ /* 0x000fe20000000000 */
[----:B------:R-:W-:-:S04]  /*0180*/  ISETP.GE.U32.AND P1, PT, R4, UR8, PT ;  /* 0x0000000804007c0c */ /* 0x000fc8000bf26070 */
[----:B------:R-:W-:Y:S01]  /*0190*/  ISETP.GE.U32.AND.EX P1, PT, R8, UR9, PT, P1 ;  /* 0x0000000908007c0c */ /* 0x000fe2000bf26110 */
[----:B0-----:R-:W-:-:S06]  /*01a0*/  ULEA UR4, UR5, UR4, 0x18 ;  /* 0x0000000405047291 */ /* 0x001fcc000f8ec0ff */
[----:B------:R-:W-:-:S05]  /*01b0*/  LEA R4, R9, UR4, 0x7 ;  /* 0x0000000409047c11 */ /* 0x000fca000f8e38ff */
[----:B------:R-:W-:-:S05]  /*01c0*/  IMAD R4, R6, 0x4, R4 ;  /* 0x0000000406047824 */ /* 0x000fca00078e0204 */
[----:B--2---:R0:W-:Y:S04]  /*01d0*/  @!P0 STS [R4], R3 ;  /* 0x0000000304008388 */ /* 0x0041e80000000800 */
[----:B------:R0:W-:Y:S01]  /*01e0*/  @P0 STS [R4], RZ ;  /* 0x000000ff04000388 */ /* 0x0001e20000000800 */
[----:B------:R-:W-:Y:S06]  /*01f0*/  BAR.SYNC.DEFER_BLOCKING 0x0 ;  /* 0x0000000000007b1d */ /* 0x000fec0000010000 */
[----:B------:R-:W-:Y:S05]  /*0200*/  @P1 EXIT ;  /* 0x000000000000194d */ /* 0x000fea0003800000 */
[----:B0-----:R-:W0:Y:S01]  /*0210*/  LDS R4, [R4] ;  /* 0x0000000004047984 */ /* 0x001e220000000800 */
[----:B------:R-:W1:Y:S01]  /*0220*/  LDC.64 R2, c[0x0][0x390] ;  /* 0x0000e400ff027b82 */ /* 0x000e620000000a00 */
[----:B------:R-:W0:Y:S01]  /*0230*/  LDCU UR4, c[0x0][0x388] ;  /* 0x00007100ff0477ac */ /* 0x000e220008000800 */
[----:B------:R-:W-:-:S04]  /*0240*/  IMAD R5, R0, UR8, R5 ;  /* 0x0000000800057c24 */ /* 0x000fc8000f8e0205 */
[----:B-1----:R-:W-:-:S04]  /*0250*/  IMAD.WIDE R2, R5, 0x4, R2 ;  /* 0x0000000405027825 */ /* 0x002fc800078e0202 */
[----:B0-----:R-:W-:-:S05]  /*0260*/  FMUL R5, R4, UR4 ;  /* 0x0000000404057c20 */ /* 0x001fca0008400000 */
[----:B------:R-:W-:Y:S01]  /*0270*/  STG.E desc[UR6][R2.64], R5 ;  /* 0x0000000502007986 */ /* 0x000fe2000c101906 */
[----:B------:R-:W-:Y:S05]  /*0280*/  EXIT ;  /* 0x000000000000794d */ /* 0x000fea0003800000 */
.L_x_0:
[----:B------:R-:W-:-:S00]  /*0290*/  BRA `(.L_x_0) ;  /* 0xfffffffc00fc7947 */ /* 0x000fc0000383ffff */
[----:B------:R-:W-:-:S00]  /*02a0*/  NOP ;  /* 0x0000000000007918 */ /* 0x000fc00000000000 */
        /* <DEDUP_REMOVED lines=13> */
.L_x_1:


//--------------------- .nv.shared._Z10mat_scalarPKffPfm --------------------------
	.section	.nv.shared._Z10mat_scalarPKffPfm,"aw",@nobits
	.sectionflags	@""
	.align	4
.nv.shared._Z10mat_scalarPKffPfm:
	.zero		5120


//--------------------- .nv.shared.reserved.0     --------------------------
	.section	.nv.shared.reserved.0,"aw",@nobits
	.weak		__nv_reservedSMEM_offset_0_alias
	.size		__nv_reservedSMEM_offset_0_alias, 0, 64
	.other		__nv_reservedSMEM_offset_0_alias,@"STO_CUDA_RESERVED_SHARED STV_DEFAULT"
__nv_reservedSMEM_offset_0_alias:
	.zero		0
	.zero		64


//--------------------- .nv.constant0._Z10mat_scalarPKffPfm --------------------------
	.section	.nv.constant0._Z10mat_scalarPKffPfm,"a",@progbits
	.sectionflags	@""
	.align	4
.nv.constant0._Z10mat_scalarPKffPfm:
	.zero		928


//--------------------- SYMBOLS --------------------------

	.type		.nv.reservedSmem.offset0,@object
	.size		.nv.reservedSmem.offset0,0x4
	.type		.nv.reservedSmem.cap,@object
	.size		.nv.reservedSmem.cap,0x4
